	.headerflags	@"EF_CUDA_TEXMODE_UNIFIED EF_CUDA_64BIT_ADDRESS EF_CUDA_ACCELERATORS EF_CUDA_SM90 EF_CUDA_VIRTUAL_SM(EF_CUDA_SM90)"
	.elftype	@"ET_EXEC"


//--------------------- .nv.info                  --------------------------
	.section	.nv.info,"",@"SHT_CUDA_INFO"
	.align	4


	//----- nvinfo : EIATTR_REGCOUNT
	.align		4
        /*0000*/ 	.byte	0x04, 0x2f
        /*0002*/ 	.short	(.L_2 - .L_1)
	.align		4
.L_1:
        /*0004*/ 	.word	index@(triton_poi_fused__log_softmax_1)
        /*0008*/ 	.word	0x00000016


	//----- nvinfo : EIATTR_MIN_STACK_SIZE
	.align		4
.L_2:
        /*000c*/ 	.byte	0x04, 0x12
        /*000e*/ 	.short	(.L_4 - .L_3)
	.align		4
.L_3:
        /*0010*/ 	.word	index@(triton_poi_fused__log_softmax_1)
        /*0014*/ 	.word	0x00000000


	//----- nvinfo : EIATTR_FRAME_SIZE
	.align		4
.L_4:
        /*0018*/ 	.byte	0x04, 0x11
        /*001a*/ 	.short	(.L_6 - .L_5)
	.align		4
.L_5:
        /*001c*/ 	.word	index@(triton_poi_fused__log_softmax_1)
        /*0020*/ 	.word	0x00000000


	//----- nvinfo : EIATTR_MIN_STACK_SIZE
	.align		4
.L_6:
        /*0024*/ 	.byte	0x04, 0x12
        /*0026*/ 	.short	(.L_8 - .L_7)
	.align		4
.L_7:
        /*0028*/ 	.word	index@(triton_poi_fused__log_softmax_1)
        /*002c*/ 	.word	0x00000000
.L_8:


//--------------------- .nv.info.triton_poi_fused__log_softmax_1 --------------------------
	.section	.nv.info.triton_poi_fused__log_softmax_1,"",@"SHT_CUDA_INFO"
	.sectionflags	@""
	.align	4


	//----- nvinfo : EIATTR_CUDA_API_VERSION
	.align		4
        /*0000*/ 	.byte	0x04, 0x37
        /*0002*/ 	.short	(.L_10 - .L_9)
.L_9:
        /*0004*/ 	.word	0x0000007c


	//----- nvinfo : EIATTR_KPARAM_INFO
	.align		4
.L_10:
        /*0008*/ 	.byte	0x04, 0x17
        /*000a*/ 	.short	(.L_12 - .L_11)
.L_11:
        /*000c*/ 	.word	0x00000000
        /*0010*/ 	.short	0x0002
        /*0012*/ 	.short	0x0010
        /*0014*/ 	.byte	0x00, 0xf0, 0x11, 0x00


	//----- nvinfo : EIATTR_KPARAM_INFO
	.align		4
.L_12:
        /*0018*/ 	.byte	0x04, 0x17
        /*001a*/ 	.short	(.L_14 - .L_13)
.L_13:
        /*001c*/ 	.word	0x00000000
        /*0020*/ 	.short	0x0001
        /*0022*/ 	.short	0x0008
        /*0024*/ 	.byte	0x00, 0xf4, 0x21, 0x00


	//----- nvinfo : EIATTR_KPARAM_INFO
	.align		4
.L_14:
        /*0028*/ 	.byte	0x04, 0x17
        /*002a*/ 	.short	(.L_16 - .L_15)
.L_15:
        /*002c*/ 	.word	0x00000000
        /*0030*/ 	.short	0x0000
        /*0032*/ 	.short	0x0000
        /*0034*/ 	.byte	0x00, 0xf4, 0x21, 0x00


	//----- nvinfo : EIATTR_SPARSE_MMA_MASK
	.align		4
.L_16:
        /*0038*/ 	.byte	0x03, 0x50
        /*003a*/ 	.short	0x0000


	//----- nvinfo : EIATTR_MAXREG_COUNT
	.align		4
        /*003c*/ 	.byte	0x03, 0x1b
        /*003e*/ 	.short	0x00ff


	//----- nvinfo : EIATTR_EXIT_INSTR_OFFSETS
	.align		4
        /*0040*/ 	.byte	0x04, 0x1c
        /*0042*/ 	.short	(.L_18 - .L_17)


	//   ....[0]....
.L_17:
        /*0044*/ 	.word	0x00000850


	//   ....[1]....
        /*0048*/ 	.word	0x00000870


	//----- nvinfo : EIATTR_REQNTID
	.align		4
.L_18:
        /*004c*/ 	.byte	0x04, 0x10
        /*004e*/ 	.short	(.L_20 - .L_19)
.L_19:
        /*0050*/ 	.word	0x00000080
        /*0054*/ 	.word	0x00000001
        /*0058*/ 	.word	0x00000001


	//----- nvinfo : EIATTR_CBANK_PARAM_SIZE
	.align		4
.L_20:
        /*005c*/ 	.byte	0x03, 0x19
        /*005e*/ 	.short	0x0014


	//----- nvinfo : EIATTR_PARAM_CBANK
	.align		4
        /*0060*/ 	.byte	0x04, 0x0a
        /*0062*/ 	.short	(.L_22 - .L_21)
	.align		4
.L_21:
        /*0064*/ 	.word	index@(.nv.constant0.triton_poi_fused__log_softmax_1)
        /*0068*/ 	.short	0x0210
        /*006a*/ 	.short	0x0014


	//----- nvinfo : EIATTR_SW_WAR
	.align		4
.L_22:
        /*006c*/ 	.byte	0x04, 0x36
        /*006e*/ 	.short	(.L_24 - .L_23)
.L_23:
        /*0070*/ 	.word	0x00000008
.L_24:


//--------------------- .nv.callgraph             --------------------------
	.section	.nv.callgraph,"",@"SHT_CUDA_CALLGRAPH"
	.align	4
	.sectionentsize	8
	.align		4
        /*0000*/ 	.word	0x00000000
	.align		4
        /*0004*/ 	.word	0xffffffff
	.align		4
        /*0008*/ 	.word	0x00000000
	.align		4
        /*000c*/ 	.word	0xfffffffe
	.align		4
        /*0010*/ 	.word	0x00000000
	.align		4
        /*0014*/ 	.word	0xfffffffd
	.align		4
        /*0018*/ 	.word	0x00000000
	.align		4
        /*001c*/ 	.word	0xfffffffc


//--------------------- .nv.constant4             --------------------------
	.section	.nv.constant4,"a",@progbits
	.align	8
	.align		8
.nv.constant4:
        /*0000*/ 	.dword	_$_str


//--------------------- .text.triton_poi_fused__log_softmax_1 --------------------------
	.section	.text.triton_poi_fused__log_softmax_1,"ax",@progbits
	.align	128
        .global         triton_poi_fused__log_softmax_1
        .type           triton_poi_fused__log_softmax_1,@function
        .size           triton_poi_fused__log_softmax_1,(.L_x_1 - triton_poi_fused__log_softmax_1)
        .other          triton_poi_fused__log_softmax_1,@"STO_CUDA_ENTRY STV_DEFAULT"
triton_poi_fused__log_softmax_1:
.text.triton_poi_fused__log_softmax_1:
[----:B------:R-:W0:Y:S01]  /*0000*/  LDC R1, c[0x0][0x28] ;  /* 0x00000a00ff017b82 */ /* 0x000e220000000800 */
[----:B------:R-:W1:Y:S07]  /*0010*/  S2R R0, SR_TID.X ;  /* 0x0000000000007919 */ /* 0x000e6e0000002100 */
[----:B------:R-:W2:Y:S01]  /*0020*/  LDC.64 R4, c[0x0][0x210] ;  /* 0x00008400ff047b82 */ /* 0x000ea20000000a00 */
[----:B------:R-:W3:Y:S01]  /*0030*/  S2R R7, SR_CTAID.X ;  /* 0x0000000000077919 */ /* 0x000ee20000002500 */
[----:B------:R-:W-:Y:S01]  /*0040*/  CS2R R10, SRZ ;  /* 0x00000000000a7805 */ /* 0x000fe2000001ff00 */
[----:B------:R-:W-:Y:S01]  /*0050*/  ULDC.64 UR4, c[0x0][0x208] ;  /* 0x0000820000047ab9 */ /* 0x000fe20000000a00 */
[----:B------:R-:W-:-:S02]  /*0060*/  MOV R6, RZ ;  /* 0x000000ff00067202 */ /* 0x000fc40000000f00 */
[----:B------:R-:W-:Y:S02]  /*0070*/  CS2R R12, SRZ ;  /* 0x00000000000c7805 */ /* 0x000fe4000001ff00 */
[----:B------:R-:W-:Y:S01]  /*0080*/  CS2R R14, SRZ ;  /* 0x00000000000e7805 */ /* 0x000fe2000001ff00 */
[----:B------:R-:W-:Y:S01]  /*0090*/  ULDC.64 UR6, c[0x0][0x218] ;  /* 0x0000860000067ab9 */ /* 0x000fe20000000a00 */
[----:B-1----:R-:W-:Y:S02]  /*00a0*/  SHF.L.U32 R0, R0, 0x1, RZ ;  /* 0x0000000100007819 */ /* 0x002fe400000006ff */
[----:B---3--:R-:W-:Y:S02]  /*00b0*/  SHF.R.S32.HI R2, RZ, 0x17, R7 ;  /* 0x00000017ff027819 */ /* 0x008fe40000011407 */
[----:B------:R-:W-:Y:S02]  /*00c0*/  LOP3.LUT R0, R0, 0xfe, RZ, 0xc0, !PT ;  /* 0x000000fe00007812 */ /* 0x000fe400078ec0ff */
[----:B------:R-:W-:-:S02]  /*00d0*/  SGXT R2, R2, 0x1 ;  /* 0x000000010202781a */ /* 0x000fc40000000200 */
[----:B------:R-:W-:Y:S01]  /*00e0*/  LEA R7, R7, R0, 0x8 ;  /* 0x0000000007077211 */ /* 0x000fe200078e40ff */
[----:B------:R-:W-:-:S03]  /*00f0*/  HFMA2.MMA R0, -RZ, RZ, 0, 0 ;  /* 0x00000000ff007435 */ /* 0x000fc600000001ff */
[----:B------:R-:W-:Y:S02]  /*0100*/  LEA.HI R2, R2, R7, RZ, 0x2 ;  /* 0x0000000702027211 */ /* 0x000fe400078f10ff */
[----:B------:R-:W-:Y:S02]  /*0110*/  ISETP.GE.AND P0, PT, R7, 0x100, PT ;  /* 0x000001000700780c */ /* 0x000fe40003f06270 */
[----:B------:R-:W-:-:S05]  /*0120*/  LOP3.LUT R9, R2, 0xfffffffc, RZ, 0xc0, !PT ;  /* 0xfffffffc02097812 */ /* 0x000fca00078ec0ff */
[----:B--2---:R-:W-:-:S06]  /*0130*/  IMAD.WIDE R8, R9, 0x4, R4 ;  /* 0x0000000409087825 */ /* 0x004fcc00078e0204 */
[----:B------:R-:W2:Y:S04]  /*0140*/  @!P0 LDG.E.EL R0, desc[UR4][R8.64] ;  /* 0x0000000408008981 */ /* 0x000ea8000c2e1900 */
[----:B------:R-:W3:Y:S04]  /*0150*/  @!P0 LDG.E.EL R10, desc[UR4][R8.64+0x4] ;  /* 0x00000404080a8981 */ /* 0x000ee8000c2e1900 */
[----:B------:R-:W4:Y:S04]  /*0160*/  @!P0 LDG.E.EL R6, desc[UR4][R8.64] ;  /* 0x0000000408068981 */ /* 0x000f28000c2e1900 */
[----:B------:R-:W5:Y:S04]  /*0170*/  @!P0 LDG.E.EL R11, desc[UR4][R8.64+0x4] ;  /* 0x00000404080b8981 */ /* 0x000f68000c2e1900 */
[----:B------:R-:W5:Y:S04]  /*0180*/  @!P0 LDG.E.EL R12, desc[UR4][R8.64+0x8] ;  /* 0x00000804080c8981 */ /* 0x000f68000c2e1900 */
[----:B------:R-:W5:Y:S04]  /*0190*/  @!P0 LDG.E.EL R13, desc[UR4][R8.64+0x8] ;  /* 0x00000804080d8981 */ /* 0x000f68000c2e1900 */
[----:B------:R-:W5:Y:S04]  /*01a0*/  @!P0 LDG.E.EL R14, desc[UR4][R8.64+0xc] ;  /* 0x00000c04080e8981 */ /* 0x000f68000c2e1900 */
[----:B------:R1:W5:Y:S01]  /*01b0*/  @!P0 LDG.E.EL R15, desc[UR4][R8.64+0xc] ;  /* 0x00000c04080f8981 */ /* 0x000362000c2e1900 */
[----:B------:R-:W-:Y:S01]  /*01c0*/  CS2R R2, SRZ ;  /* 0x0000000000027805 */ /* 0x000fe2000001ff00 */
[----:B------:R-:W-:-:S05]  /*01d0*/  IMAD.WIDE R4, R7, 0x4, R4 ;  /* 0x0000000407047825 */ /* 0x000fca00078e0204 */
[----:B------:R2:W5:Y:S01]  /*01e0*/  @!P0 LDG.E.64 R2, desc[UR4][R4.64] ;  /* 0x0000000404028981 */ /* 0x000562000c1e1b00 */
[----:B-1----:R-:W-:Y:S01]  /*01f0*/  HFMA2.MMA R8, -RZ, RZ, 1.5048828125, 33.21875 ;  /* 0x3e055027ff087435 */ /* 0x002fe200000001ff */
[----:B--2---:R-:W-:Y:S01]  /*0200*/  FMUL R0, R0, 1.4426950216293334961 ;  /* 0x3fb8aa3b00007820 */ /* 0x004fe20000400000 */
[----:B---3--:R-:W-:-:S04]  /*0210*/  FMUL R10, R10, 1.4426950216293334961 ;  /* 0x3fb8aa3b0a0a7820 */ /* 0x008fc80000400000 */
[----:B------:R-:W-:Y:S02]  /*0220*/  FSETP.GEU.AND P6, PT, R0, -126, PT ;  /* 0xc2fc00000000780b */ /* 0x000fe40003fce000 */
[----:B------:R-:W-:Y:S01]  /*0230*/  FSETP.GEU.AND P2, PT, R10, -126, PT ;  /* 0xc2fc00000a00780b */ /* 0x000fe20003f4e000 */
[----:B----4-:R-:W-:-:S10]  /*0240*/  FMUL R6, R6, 1.4426950216293334961 ;  /* 0x3fb8aa3b06067820 */ /* 0x010fd40000400000 */
[----:B------:R-:W-:Y:S02]  /*0250*/  @!P6 FMUL R0, R0, 0.5 ;  /* 0x3f0000000000e820 */ /* 0x000fe40000400000 */
[----:B------:R-:W-:-:S04]  /*0260*/  @!P2 FMUL R10, R10, 0.5 ;  /* 0x3f0000000a0aa820 */ /* 0x000fc80000400000 */
[----:B------:R-:W1:Y:S01]  /*0270*/  MUFU.EX2 R0, R0 ;  /* 0x0000000000007308 */ /* 0x000e620000000800 */
[----:B-----5:R-:W-:Y:S01]  /*0280*/  FMUL R11, R11, 1.4426950216293334961 ;  /* 0x3fb8aa3b0b0b7820 */ /* 0x020fe20000400000 */
[----:B------:R-:W-:-:S06]  /*0290*/  FSETP.GEU.AND P1, PT, R6, -126, PT ;  /* 0xc2fc00000600780b */ /* 0x000fcc0003f2e000 */
[----:B0-----:R-:W0:Y:S01]  /*02a0*/  MUFU.EX2 R5, R10 ;  /* 0x0000000a00057308 */ /* 0x001e220000000800 */
[----:B------:R-:W-:Y:S01]  /*02b0*/  FMUL R12, R12, 1.4426950216293334961 ;  /* 0x3fb8aa3b0c0c7820 */ /* 0x000fe20000400000 */
[----:B------:R-:W-:Y:S01]  /*02c0*/  FSETP.GEU.AND P3, PT, R11, -126, PT ;  /* 0xc2fc00000b00780b */ /* 0x000fe20003f6e000 */
[----:B------:R-:W-:Y:S01]  /*02d0*/  FMUL R13, R13, 1.4426950216293334961 ;  /* 0x3fb8aa3b0d0d7820 */ /* 0x000fe20000400000 */
[----:B------:R-:W-:Y:S01]  /*02e0*/  FMUL R14, R14, 1.4426950216293334961 ;  /* 0x3fb8aa3b0e0e7820 */ /* 0x000fe20000400000 */
[----:B------:R-:W-:Y:S01]  /*02f0*/  FMUL R4, R15, 1.4426950216293334961 ;  /* 0x3fb8aa3b0f047820 */ /* 0x000fe20000400000 */
[----:B------:R-:W-:Y:S02]  /*0300*/  FSETP.GEU.AND P4, PT, R12, -126, PT ;  /* 0xc2fc00000c00780b */ /* 0x000fe40003f8e000 */
[----:B------:R-:W-:Y:S01]  /*0310*/  FSETP.GEU.AND P5, PT, R13, -126, PT ;  /* 0xc2fc00000d00780b */ /* 0x000fe20003fae000 */
[----:B-1----:R-:W-:Y:S01]  /*0320*/  @!P6 FMUL R0, R0, R0 ;  /* 0x000000000000e220 */ /* 0x002fe20000400000 */
[----:B------:R-:W-:Y:S01]  /*0330*/  FSETP.GEU.AND P6, PT, R14, -126, PT ;  /* 0xc2fc00000e00780b */ /* 0x000fe20003fce000 */
[----:B------:R-:W-:Y:S01]  /*0340*/  @!P1 FMUL R6, R6, 0.5 ;  /* 0x3f00000006069820 */ /* 0x000fe20000400000 */
[----:B0-----:R-:W-:Y:S01]  /*0350*/  @!P2 FMUL R5, R5, R5 ;  /* 0x000000050505a220 */ /* 0x001fe20000400000 */
[----:B------:R-:W-:-:S02]  /*0360*/  FSETP.GEU.AND P2, PT, R4, -126, PT ;  /* 0xc2fc00000400780b */ /* 0x000fc40003f4e000 */
[----:B------:R-:W-:Y:S02]  /*0370*/  @!P3 FMUL R11, R11, 0.5 ;  /* 0x3f0000000b0bb820 */ /* 0x000fe40000400000 */
[----:B------:R-:W0:Y:S02]  /*0380*/  MUFU.EX2 R6, R6 ;  /* 0x0000000600067308 */ /* 0x000e240000000800 */
[----:B------:R-:W-:Y:S02]  /*0390*/  @!P4 FMUL R12, R12, 0.5 ;  /* 0x3f0000000c0cc820 */ /* 0x000fe40000400000 */
[----:B------:R-:W-:Y:S02]  /*03a0*/  @!P5 FMUL R13, R13, 0.5 ;  /* 0x3f0000000d0dd820 */ /* 0x000fe40000400000 */
[----:B------:R-:W-:Y:S02]  /*03b0*/  @!P6 FMUL R14, R14, 0.5 ;  /* 0x3f0000000e0ee820 */ /* 0x000fe40000400000 */
[----:B------:R-:W1:Y:S01]  /*03c0*/  MUFU.EX2 R11, R11 ;  /* 0x0000000b000b7308 */ /* 0x000e620000000800 */
[----:B------:R-:W-:-:S07]  /*03d0*/  @!P2 FMUL R4, R4, 0.5 ;  /* 0x3f0000000404a820 */ /* 0x000fce0000400000 */
[----:B------:R-:W2:Y:S08]  /*03e0*/  MUFU.EX2 R9, R12 ;  /* 0x0000000c00097308 */ /* 0x000eb00000000800 */
[----:B------:R-:W3:Y:S08]  /*03f0*/  MUFU.EX2 R15, R13 ;  /* 0x0000000d000f7308 */ /* 0x000ef00000000800 */
[----:B------:R-:W4:Y:S01]  /*0400*/  MUFU.EX2 R17, R14 ;  /* 0x0000000e00117308 */ /* 0x000f220000000800 */
[----:B0-----:R-:W-:-:S07]  /*0410*/  @!P1 FMUL R6, R6, R6 ;  /* 0x0000000606069220 */ /* 0x001fce0000400000 */
[----:B------:R-:W0:Y:S01]  /*0420*/  MUFU.EX2 R19, R4 ;  /* 0x0000000400137308 */ /* 0x000e220000000800 */
[----:B-1----:R-:W-:Y:S01]  /*0430*/  @!P3 FMUL R11, R11, R11 ;  /* 0x0000000b0b0bb220 */ /* 0x002fe20000400000 */
[----:B------:R-:W-:Y:S01]  /*0440*/  FADD R0, R0, R5 ;  /* 0x0000000500007221 */ /* 0x000fe20000000000 */
[----:B--2---:R-:W-:Y:S01]  /*0450*/  @!P4 FMUL R9, R9, R9 ;  /* 0x000000090909c220 */ /* 0x004fe20000400000 */
[----:B---3--:R-:W-:Y:S01]  /*0460*/  @!P5 FMUL R15, R15, R15 ;  /* 0x0000000f0f0fd220 */ /* 0x008fe20000400000 */
[----:B------:R-:W-:Y:S02]  /*0470*/  FADD R6, R6, R11 ;  /* 0x0000000b06067221 */ /* 0x000fe40000000000 */
[----:B------:R-:W-:Y:S01]  /*0480*/  FADD R0, R0, R9 ;  /* 0x0000000900007221 */ /* 0x000fe20000000000 */
[----:B----4-:R-:W-:Y:S01]  /*0490*/  @!P6 FMUL R17, R17, R17 ;  /* 0x000000111111e220 */ /* 0x010fe20000400000 */
[----:B------:R-:W-:-:S03]  /*04a0*/  FADD R6, R6, R15 ;  /* 0x0000000f06067221 */ /* 0x000fc60000000000 */
[----:B------:R-:W-:Y:S01]  /*04b0*/  FADD R0, R0, R17 ;  /* 0x0000001100007221 */ /* 0x000fe20000000000 */
[----:B0-----:R-:W-:-:S04]  /*04c0*/  @!P2 FMUL R19, R19, R19 ;  /* 0x000000131313a220 */ /* 0x001fc80000400000 */
[----:B------:R-:W-:Y:S01]  /*04d0*/  FADD R4, R6, R19 ;  /* 0x0000001306047221 */ /* 0x000fe20000000000 */
[----:B------:R-:W-:-:S04]  /*04e0*/  FSETP.GEU.AND P1, PT, R0, 1.175494350822287508e-38, PT ;  /* 0x008000000000780b */ /* 0x000fc80003f2e000 */
[----:B------:R-:W-:-:S09]  /*04f0*/  FSETP.GEU.AND P2, PT, R4, 1.175494350822287508e-38, PT ;  /* 0x008000000400780b */ /* 0x000fd20003f4e000 */
[----:B------:R-:W-:-:S04]  /*0500*/  @!P1 FMUL R0, R0, 8388608 ;  /* 0x4b00000000009820 */ /* 0x000fc80000400000 */
[----:B------:R-:W-:Y:S01]  /*0510*/  @!P2 FMUL R4, R4, 8388608 ;  /* 0x4b0000000404a820 */ /* 0x000fe20000400000 */
[----:B------:R-:W-:-:S04]  /*0520*/  IADD3 R11, R0, -0x3f2aaaab, RZ ;  /* 0xc0d55555000b7810 */ /* 0x000fc80007ffe0ff */
[----:B------:R-:W-:Y:S02]  /*0530*/  IADD3 R9, R4, -0x3f2aaaab, RZ ;  /* 0xc0d5555504097810 */ /* 0x000fe40007ffe0ff */
[----:B------:R-:W-:Y:S02]  /*0540*/  LOP3.LUT R11, R11, 0xff800000, RZ, 0xc0, !PT ;  /* 0xff8000000b0b7812 */ /* 0x000fe400078ec0ff */
[----:B------:R-:W-:Y:S02]  /*0550*/  LOP3.LUT R9, R9, 0xff800000, RZ, 0xc0, !PT ;  /* 0xff80000009097812 */ /* 0x000fe400078ec0ff */
[----:B------:R-:W-:Y:S02]  /*0560*/  IADD3 R6, R0, -R11, RZ ;  /* 0x8000000b00067210 */ /* 0x000fe40007ffe0ff */
[----:B------:R-:W-:-:S03]  /*0570*/  IADD3 R5, R4, -R9, RZ ;  /* 0x8000000904057210 */ /* 0x000fc60007ffe0ff */
[----:B------:R-:W-:Y:S02]  /*0580*/  FADD R6, R6, -1 ;  /* 0xbf80000006067421 */ /* 0x000fe40000000000 */
[----:B------:R-:W-:Y:S02]  /*0590*/  FADD R5, R5, -1 ;  /* 0xbf80000005057421 */ /* 0x000fe40000000000 */
[CC--:B------:R-:W-:Y:S02]  /*05a0*/  FFMA.FTZ R13, R6.reuse, -R8.reuse, 0.14084610342979431152 ;  /* 0x3e1039f6060d7423 */ /* 0x0c0fe40000010808 */
[C---:B------:R-:W-:Y:S02]  /*05b0*/  FFMA.FTZ R8, R5.reuse, -R8, 0.14084610342979431152 ;  /* 0x3e1039f605087423 */ /* 0x040fe40000010808 */
[----:B------:R-:W-:Y:S02]  /*05c0*/  FFMA.FTZ R13, R6, R13, -0.12148627638816833496 ;  /* 0xbdf8cdcc060d7423 */ /* 0x000fe4000001000d */
[----:B------:R-:W-:-:S02]  /*05d0*/  FFMA.FTZ R8, R5, R8, -0.12148627638816833496 ;  /* 0xbdf8cdcc05087423 */ /* 0x000fc40000010008 */
[C---:B------:R-:W-:Y:S02]  /*05e0*/  FFMA.FTZ R13, R6.reuse, R13, 0.13980610668659210205 ;  /* 0x3e0f2955060d7423 */ /* 0x040fe4000001000d */
[C---:B------:R-:W-:Y:S02]  /*05f0*/  FFMA.FTZ R8, R5.reuse, R8, 0.13980610668659210205 ;  /* 0x3e0f295505087423 */ /* 0x040fe40000010008 */
[C---:B------:R-:W-:Y:S02]  /*0600*/  FFMA.FTZ R13, R6.reuse, R13, -0.16684235632419586182 ;  /* 0xbe2ad8b9060d7423 */ /* 0x040fe4000001000d */
[C---:B------:R-:W-:Y:S02]  /*0610*/  FFMA.FTZ R8, R5.reuse, R8, -0.16684235632419586182 ;  /* 0xbe2ad8b905087423 */ /* 0x040fe40000010008 */
[----:B------:R-:W-:Y:S02]  /*0620*/  FFMA.FTZ R13, R6, R13, 0.20012299716472625732 ;  /* 0x3e4ced0b060d7423 */ /* 0x000fe4000001000d */
[----:B------:R-:W-:-:S02]  /*0630*/  FFMA.FTZ R10, R5, R8, 0.20012299716472625732 ;  /* 0x3e4ced0b050a7423 */ /* 0x000fc40000010008 */
[----:B------:R-:W-:Y:S02]  /*0640*/  FFMA.FTZ R13, R6, R13, -0.24999669194221496582 ;  /* 0xbe7fff22060d7423 */ /* 0x000fe4000001000d */
[C---:B------:R-:W-:Y:S01]  /*0650*/  FFMA.FTZ R12, R5.reuse, R10, -0.24999669194221496582 ;  /* 0xbe7fff22050c7423 */ /* 0x040fe2000001000a */
[----:B------:R-:W-:Y:S02]  /*0660*/  FSEL R8, RZ, -23, P1 ;  /* 0xc1b80000ff087808 */ /* 0x000fe40000800000 */
[----:B------:R-:W-:Y:S01]  /*0670*/  FSEL R10, RZ, -23, P2 ;  /* 0xc1b80000ff0a7808 */ /* 0x000fe20001000000 */
[C---:B------:R-:W-:Y:S01]  /*0680*/  FFMA.FTZ R12, R5.reuse, R12, 0.33333182334899902344 ;  /* 0x3eaaaa78050c7423 */ /* 0x040fe2000001000c */
[----:B------:R-:W-:Y:S01]  /*0690*/  ISETP.GE.U32.AND P1, PT, R0, 0x7f800000, PT ;  /* 0x7f8000000000780c */ /* 0x000fe20003f26070 */
[----:B------:R-:W-:Y:S01]  /*06a0*/  FFMA.FTZ R13, R6, R13, 0.33333182334899902344 ;  /* 0x3eaaaa78060d7423 */ /* 0x000fe2000001000d */
[----:B------:R-:W-:Y:S01]  /*06b0*/  ISETP.GE.U32.AND P2, PT, R4, 0x7f800000, PT ;  /* 0x7f8000000400780c */ /* 0x000fe20003f46070 */
[----:B------:R-:W-:-:S02]  /*06c0*/  FFMA.FTZ R12, R5, R12, -0.5 ;  /* 0xbf000000050c7423 */ /* 0x000fc4000001000c */
[C---:B------:R-:W-:Y:S01]  /*06d0*/  FFMA.FTZ R13, R6.reuse, R13, -0.5 ;  /* 0xbf000000060d7423 */ /* 0x040fe2000001000d */
[----:B------:R-:W-:Y:S01]  /*06e0*/  I2FP.F32.S32 R11, R11 ;  /* 0x0000000b000b7245 */ /* 0x000fe20000201400 */
[----:B------:R-:W-:Y:S01]  /*06f0*/  FMUL R12, R5, R12 ;  /* 0x0000000c050c7220 */ /* 0x000fe20000400000 */
[----:B------:R-:W-:Y:S01]  /*0700*/  I2FP.F32.S32 R9, R9 ;  /* 0x0000000900097245 */ /* 0x000fe20000201400 */
[C---:B------:R-:W-:Y:S02]  /*0710*/  FMUL R13, R6.reuse, R13 ;  /* 0x0000000d060d7220 */ /* 0x040fe40000400000 */
[----:B------:R-:W-:Y:S01]  /*0720*/  FFMA.FTZ R8, R11, 1.1920928955078125e-07, R8 ;  /* 0x340000000b087823 */ /* 0x000fe20000010008 */
[----:B------:R-:W-:Y:S01]  /*0730*/  FFMA.FTZ R12, R5, R12, R5 ;  /* 0x0000000c050c7223 */ /* 0x000fe20000010005 */
[----:B------:R-:W-:Y:S01]  /*0740*/  FFMA.FTZ R13, R6, R13, R6 ;  /* 0x0000000d060d7223 */ /* 0x000fe20000010006 */
[----:B------:R-:W-:Y:S01]  /*0750*/  FFMA.FTZ R9, R9, 1.1920928955078125e-07, R10 ;  /* 0x3400000009097823 */ /* 0x000fe2000001000a */
[----:B------:R-:W-:-:S02]  /*0760*/  @P1 MOV R5, 0x7f800000 ;  /* 0x7f80000000051802 */ /* 0x000fc40000000f00 */
[----:B------:R-:W-:Y:S01]  /*0770*/  @P2 MOV R11, 0x7f800000 ;  /* 0x7f800000000b2802 */ /* 0x000fe20000000f00 */
[----:B------:R-:W-:Y:S01]  /*0780*/  FFMA.FTZ R8, R8, 0.69314718246459960938, R13 ;  /* 0x3f31721808087823 */ /* 0x000fe2000001000d */
[----:B------:R-:W-:Y:S01]  /*0790*/  FFMA.FTZ R9, R9, 0.69314718246459960938, R12 ;  /* 0x3f31721809097823 */ /* 0x000fe2000001000c */
[C---:B------:R-:W-:Y:S01]  /*07a0*/  @P1 FFMA.FTZ R8, R0.reuse, R5, +INF ;  /* 0x7f80000000081423 */ /* 0x040fe20000010005 */
[----:B------:R-:W-:Y:S01]  /*07b0*/  FSETP.NEU.AND P3, PT, R0, RZ, PT ;  /* 0x000000ff0000720b */ /* 0x000fe20003f6d000 */
[C---:B------:R-:W-:Y:S01]  /*07c0*/  @P2 FFMA.FTZ R9, R4.reuse, R11, +INF ;  /* 0x7f80000004092423 */ /* 0x040fe2000001000b */
[----:B------:R-:W-:Y:S02]  /*07d0*/  FSETP.NEU.AND P1, PT, R4, RZ, PT ;  /* 0x000000ff0400720b */ /* 0x000fe40003f2d000 */
[----:B------:R-:W-:Y:S02]  /*07e0*/  SHF.R.S32.HI R6, RZ, 0x1f, R7 ;  /* 0x0000001fff067819 */ /* 0x000fe40000011407 */
[----:B------:R-:W-:-:S02]  /*07f0*/  LEA R4, P2, R7, UR6, 0x2 ;  /* 0x0000000607047c11 */ /* 0x000fc4000f8410ff */
[----:B------:R-:W-:Y:S02]  /*0800*/  FSEL R11, R8, -INF , P3 ;  /* 0xff800000080b7808 */ /* 0x000fe40001800000 */
[----:B------:R-:W-:Y:S02]  /*0810*/  FSEL R0, R9, -INF , P1 ;  /* 0xff80000009007808 */ /* 0x000fe40000800000 */
[----:B------:R-:W-:Y:S01]  /*0820*/  LEA.HI.X R5, R7, UR7, R6, 0x2, P2 ;  /* 0x0000000707057c11 */ /* 0x000fe200090f1406 */
[----:B------:R-:W-:Y:S02]  /*0830*/  FADD R2, -R11, R2 ;  /* 0x000000020b027221 */ /* 0x000fe40000000100 */
[----:B------:R-:W-:Y:S01]  /*0840*/  FADD R3, -R0, R3 ;  /* 0x0000000300037221 */ /* 0x000fe20000000100 */
[----:B------:R-:W-:Y:S06]  /*0850*/  @P0 EXIT ;  /* 0x000000000000094d */ /* 0x000fec0003800000 */
[----:B------:R-:W-:Y:S01]  /*0860*/  STG.E.64 desc[UR4][R4.64], R2 ;  /* 0x0000000204007986 */ /* 0x000fe2000c101b04 */
[----:B------:R-:W-:Y:S05]  /*0870*/  EXIT ;  /* 0x000000000000794d */ /* 0x000fea0003800000 */
.L_x_0:
[----:B------:R-:W-:-:S00]  /*0880*/  BRA `(.L_x_0) ;  /* 0xfffffffc00fc7947 */ /* 0x000fc0000383ffff */
[----:B------:R-:W-:-:S00]  /*0890*/  NOP ;  /* 0x0000000000007918 */ /* 0x000fc00000000000 */
        /* <DEDUP_REMOVED lines=14> */
.L_x_1:


//--------------------- .nv.global.init           --------------------------
	.section	.nv.global.init,"aw",@progbits
.nv.global.init:
	.type		_$_str,@object
	.size		_$_str,(.L_0 - _$_str)
_$_str:
        /*0000*/ 	.byte	0x5f, 0x5f, 0x43, 0x55, 0x44, 0x41, 0x5f, 0x46, 0x54, 0x5a, 0x00
.L_0:


//--------------------- .nv.constant0.triton_poi_fused__log_softmax_1 --------------------------
	.section	.nv.constant0.triton_poi_fused__log_softmax_1,"a",@progbits
	.sectionflags	@""
	.align	4
.nv.constant0.triton_poi_fused__log_softmax_1:
	.zero		548
